//
// Generated by NVIDIA NVVM Compiler
//
// Compiler Build ID: CL-36424714
// Cuda compilation tools, release 13.0, V13.0.88
// Based on NVVM 20.0.0
//

.version 9.0
.target sm_100
.address_size 64

.extern .func  (.param .b32 func_retval0) vprintf
(
	.param .b64 vprintf_param_0,
	.param .b64 vprintf_param_1
)
;
.global .align 1 .b8 $str[24] = {98, 117, 102, 102, 101, 114, 91, 37, 100, 93, 32, 105, 115, 32, 110, 111, 116, 32, 122, 101, 114, 111, 10};

.entry _Z16uvm_shmem_updatePc(
	.param .u64 .ptr .align 1 _Z16uvm_shmem_updatePc_param_0
)
{
	.local .align 8 .b8 	__local_depot0[8];
	.reg .b64 	%SP;
	.reg .b64 	%SPL;
	.reg .pred 	%p<2>;
	.reg .b16 	%rs<2>;
	.reg .b32 	%r<4>;
	.reg .b64 	%rd<9>;

	mov.u64 	%SPL, __local_depot0;
	cvta.local.u64 	%SP, %SPL;
	ld.param.u64 	%rd1, [_Z16uvm_shmem_updatePc_param_0];
	cvta.to.global.u64 	%rd2, %rd1;
	mov.u32 	%r1, %tid.x;
	cvt.u64.u32 	%rd3, %r1;
	add.s64 	%rd4, %rd2, %rd3;
	ld.global.u8 	%rs1, [%rd4];
	setp.eq.s16 	%p1, %rs1, 0;
	@%p1 bra 	$L__BB0_2;
	add.u64 	%rd5, %SP, 0;
	add.u64 	%rd6, %SPL, 0;
	st.local.u32 	[%rd6], %r1;
	mov.u64 	%rd7, $str;
	cvta.global.u64 	%rd8, %rd7;
	{ // callseq 0, 0
	.param .b64 param0;
	st.param.b64 	[param0], %rd8;
	.param .b64 param1;
	st.param.b64 	[param1], %rd5;
	.param .b32 retval0;
	call.uni (retval0), 
	vprintf, 
	(
	param0, 
	param1
	);
	ld.param.b32 	%r2, [retval0];
	} // callseq 0
$L__BB0_2:
	ret;

}


// ===== COMPILED SASS (sm_100) =====

	.target	sm_100

	.elftype	@"ET_EXEC"


//--------------------- .note.nv.tkinfo           --------------------------
	.section	.note.nv.tkinfo,"",@"SHT_NOTE"
	.sectionflags	@"SHF_NOTE_NV_TKINFO"
	.tkinfo
        /*0018*/ 	.word	0x00000002
        /*0030*/ 	.string	""
        /*0030*/ 	.string	"ptxas"
        /*0030*/ 	.string	"Cuda compilation tools, release 13.0, V13.0.88"
        /*0030*/ 	.string	"Build cuda_13.0.r13.0/compiler.36424714_0"
        /*0030*/ 	.string	"-arch sm_100 -m 64 "



//--------------------- .note.nv.cuinfo           --------------------------
	.section	.note.nv.cuinfo,"",@"SHT_NOTE"
	.sectionflags	@"SHF_NOTE_NV_CUINFO"
        /*0018*/ 	.short	0x0002
        /*001a*/ 	.short	0x0064
        /*001c*/ 	.short	0x0082
	.zero		2


//--------------------- .nv.info                  --------------------------
	.section	.nv.info,"",@"SHT_CUDA_INFO"
	.align	4


	//----- nvinfo : EIATTR_REGCOUNT
	.align		4
        /*0000*/ 	.byte	0x04, 0x2f
        /*0002*/ 	.short	(.L_2 - .L_1)
	.align		4
.L_1:
        /*0004*/ 	.word	index@(_Z16uvm_shmem_updatePc)
        /*0008*/ 	.word	0x00000018


	//----- nvinfo : EIATTR_FRAME_SIZE
	.align		4
.L_2:
        /*000c*/ 	.byte	0x04, 0x11
        /*000e*/ 	.short	(.L_4 - .L_3)
	.align		4
.L_3:
        /*0010*/ 	.word	index@(_Z16uvm_shmem_updatePc)
        /*0014*/ 	.word	0x00000008


	//----- nvinfo : EIATTR_MIN_STACK_SIZE
	.align		4
.L_4:
        /*0018*/ 	.byte	0x04, 0x12
        /*001a*/ 	.short	(.L_6 - .L_5)
	.align		4
.L_5:
        /*001c*/ 	.word	index@(_Z16uvm_shmem_updatePc)
        /*0020*/ 	.word	0x00000008
.L_6:


//--------------------- .nv.compat                --------------------------
	.section	.nv.compat,"",@"SHT_CUDA_COMPAT_INFO"
	.align	4
        /*0000*/ 	.byte	0x02, 0x09, 0x00, 0x00, 0x02, 0x02, 0x01, 0x00, 0x02, 0x05, 0x05, 0x00, 0x03, 0x07, 0x01, 0x01
        /*0010*/ 	.byte	0x02, 0x03, 0x00, 0x00, 0x02, 0x06, 0x01, 0x00, 0x04, 0x0b, 0x08, 0x00, 0x09, 0x00, 0x00, 0x00
        /*0020*/ 	.byte	0x00, 0x00, 0x00, 0x00


//--------------------- .nv.info._Z16uvm_shmem_updatePc --------------------------
	.section	.nv.info._Z16uvm_shmem_updatePc,"",@"SHT_CUDA_INFO"
	.sectionflags	@""
	.align	4


	//----- nvinfo : EIATTR_CUDA_API_VERSION
	.align		4
        /*0000*/ 	.byte	0x04, 0x37
        /*0002*/ 	.short	(.L_8 - .L_7)
.L_7:
        /*0004*/ 	.word	0x00000082


	//----- nvinfo : EIATTR_KPARAM_INFO
	.align		4
.L_8:
        /*0008*/ 	.byte	0x04, 0x17
        /*000a*/ 	.short	(.L_10 - .L_9)
.L_9:
        /*000c*/ 	.word	0x00000000
        /*0010*/ 	.short	0x0000
        /*0012*/ 	.short	0x0000
        /*0014*/ 	.byte	0x00, 0xf5, 0x21, 0x00


	//----- nvinfo : EIATTR_SPARSE_MMA_MASK
	.align		4
.L_10:
        /*0018*/ 	.byte	0x03, 0x50
        /*001a*/ 	.short	0x0000


	//----- nvinfo : EIATTR_MAXREG_COUNT
	.align		4
        /*001c*/ 	.byte	0x03, 0x1b
        /*001e*/ 	.short	0x00ff


	//----- nvinfo : EIATTR_EXTERNS
	.align		4
        /*0020*/ 	.byte	0x04, 0x0f
        /*0022*/ 	.short	(.L_12 - .L_11)


	//   ....[0]....
	.align		4
.L_11:
        /*0024*/ 	.word	index@(vprintf)


	//----- nvinfo : EIATTR_MERCURY_ISA_VERSION
	.align		4
.L_12:
        /*0028*/ 	.byte	0x03, 0x5f
        /*002a*/ 	.short	0x0101


	//----- nvinfo : EIATTR_VRC_CTA_INIT_COUNT
	.align		4
        /*002c*/ 	.byte	0x02, 0x4a
	.zero		1
	.zero		1


	//----- nvinfo : EIATTR_SYSCALL_OFFSETS
	.align		4
        /*0030*/ 	.byte	0x04, 0x46
        /*0032*/ 	.short	(.L_14 - .L_13)


	//   ....[0]....
.L_13:
        /*0034*/ 	.word	0x00000150


	//----- nvinfo : EIATTR_EXIT_INSTR_OFFSETS
	.align		4
.L_14:
        /*0038*/ 	.byte	0x04, 0x1c
        /*003a*/ 	.short	(.L_16 - .L_15)


	//   ....[0]....
.L_15:
        /*003c*/ 	.word	0x000000d0


	//   ....[1]....
        /*0040*/ 	.word	0x00000160


	//----- nvinfo : EIATTR_CRS_STACK_SIZE
	.align		4
.L_16:
        /*0044*/ 	.byte	0x04, 0x1e
        /*0046*/ 	.short	(.L_18 - .L_17)
.L_17:
        /*0048*/ 	.word	0x00000000


	//----- nvinfo : EIATTR_CBANK_PARAM_SIZE
	.align		4
.L_18:
        /*004c*/ 	.byte	0x03, 0x19
        /*004e*/ 	.short	0x0008


	//----- nvinfo : EIATTR_PARAM_CBANK
	.align		4
        /*0050*/ 	.byte	0x04, 0x0a
        /*0052*/ 	.short	(.L_20 - .L_19)
	.align		4
.L_19:
        /*0054*/ 	.word	index@(.nv.constant0._Z16uvm_shmem_updatePc)
        /*0058*/ 	.short	0x0380
        /*005a*/ 	.short	0x0008


	//----- nvinfo : EIATTR_SW_WAR
	.align		4
.L_20:
        /*005c*/ 	.byte	0x04, 0x36
        /*005e*/ 	.short	(.L_22 - .L_21)
.L_21:
        /*0060*/ 	.word	0x00000008
.L_22:


//--------------------- .nv.callgraph             --------------------------
	.section	.nv.callgraph,"",@"SHT_CUDA_CALLGRAPH"
	.align	4
	.sectionentsize	8
	.align		4
        /*0000*/ 	.word	0x00000000
	.align		4
        /*0004*/ 	.word	0xffffffff
	.align		4
        /*0008*/ 	.word	index@(_Z16uvm_shmem_updatePc)
	.align		4
        /*000c*/ 	.word	index@(vprintf)
	.align		4
        /*0010*/ 	.word	0x00000000
	.align		4
        /*0014*/ 	.word	0xfffffffe
	.align		4
        /*0018*/ 	.word	0x00000000
	.align		4
        /*001c*/ 	.word	0xfffffffd
	.align		4
        /*0020*/ 	.word	0x00000000
	.align		4
        /*0024*/ 	.word	0xfffffffc


//--------------------- .nv.constant4             --------------------------
	.section	.nv.constant4,"a",@progbits
	.align	8
	.align		8
.nv.constant4:
        /*0000*/ 	.dword	vprintf
	.align		8
        /*0008*/ 	.dword	$str


//--------------------- .text._Z16uvm_shmem_updatePc --------------------------
	.section	.text._Z16uvm_shmem_updatePc,"ax",@progbits
	.align	128
.text._Z16uvm_shmem_updatePc:
        .type           _Z16uvm_shmem_updatePc,@function
        .size           _Z16uvm_shmem_updatePc,(.L_x_2 - _Z16uvm_shmem_updatePc)
        .other          _Z16uvm_shmem_updatePc,@"STO_CUDA_ENTRY STV_DEFAULT"
_Z16uvm_shmem_updatePc:
[----:B------:R-:W0:Y:S01]  /*0000*/  LDC R1, c[0x0][0x37c] ;  /* 0x0000df00ff017b82 */ /* 0x000e220000000800 */
[----:B------:R-:W1:Y:S01]  /*0010*/  S2R R8, SR_TID.X ;  /* 0x0000000000087919 */ /* 0x000e620000002100 */
[----:B------:R-:W1:Y:S01]  /*0020*/  LDCU.64 UR6, c[0x0][0x380] ;  /* 0x00007000ff0677ac */ /* 0x000e620008000a00 */
[----:B0-----:R-:W-:Y:S01]  /*0030*/  VIADD R1, R1, 0xfffffff8 ;  /* 0xfffffff801017836 */ /* 0x001fe20000000000 */
[----:B------:R-:W0:Y:S01]  /*0040*/  LDCU.64 UR4, c[0x0][0x358] ;  /* 0x00006b00ff0477ac */ /* 0x000e220008000a00 */
[----:B-1----:R-:W-:-:S05]  /*0050*/  IADD3 R2, P0, PT, R8, UR6, RZ ;  /* 0x0000000608027c10 */ /* 0x002fca000ff1e0ff */
[----:B------:R-:W-:-:S05]  /*0060*/  IMAD.X R3, RZ, RZ, UR7, P0 ;  /* 0x00000007ff037e24 */ /* 0x000fca00080e06ff */
[----:B0-----:R-:W2:Y:S01]  /*0070*/  LDG.E.U8 R2, desc[UR4][R2.64] ;  /* 0x0000000402027981 */ /* 0x001ea2000c1e1100 */
[----:B------:R-:W0:Y:S01]  /*0080*/  LDCU UR4, c[0x0][0x2f8] ;  /* 0x00005f00ff0477ac */ /* 0x000e220008000800 */
[----:B------:R-:W1:Y:S01]  /*0090*/  LDCU UR5, c[0x0][0x2fc] ;  /* 0x00005f80ff0577ac */ /* 0x000e620008000800 */
[----:B0-----:R-:W-:-:S05]  /*00a0*/  IADD3 R6, P1, PT, R1, UR4, RZ ;  /* 0x0000000401067c10 */ /* 0x001fca000ff3e0ff */
[----:B-1----:R-:W-:Y:S01]  /*00b0*/  IMAD.X R7, RZ, RZ, UR5, P1 ;  /* 0x00000005ff077e24 */ /* 0x002fe200088e06ff */
[----:B--2---:R-:W-:-:S13]  /*00c0*/  ISETP.NE.AND P0, PT, R2, RZ, PT ;  /* 0x000000ff0200720c */ /* 0x004fda0003f05270 */
[----:B------:R-:W-:Y:S05]  /*00d0*/  @!P0 EXIT ;  /* 0x000000000000894d */ /* 0x000fea0003800000 */
[----:B------:R-:W-:Y:S01]  /*00e0*/  MOV R0, 0x0 ;  /* 0x0000000000007802 */ /* 0x000fe20000000f00 */
[----:B------:R0:W-:Y:S01]  /*00f0*/  STL [R1], R8 ;  /* 0x0000000801007387 */ /* 0x0001e20000100800 */
[----:B------:R-:W1:Y:S02]  /*0100*/  LDCU.64 UR4, c[0x4][0x8] ;  /* 0x01000100ff0477ac */ /* 0x000e640008000a00 */
[----:B------:R0:W2:Y:S01]  /*0110*/  LDC.64 R2, c[0x4][R0] ;  /* 0x0100000000027b82 */ /* 0x0000a20000000a00 */
[----:B-1----:R-:W-:Y:S02]  /*0120*/  IMAD.U32 R4, RZ, RZ, UR4 ;  /* 0x00000004ff047e24 */ /* 0x002fe4000f8e00ff */
[----:B0-----:R-:W-:-:S07]  /*0130*/  IMAD.U32 R5, RZ, RZ, UR5 ;  /* 0x00000005ff057e24 */ /* 0x001fce000f8e00ff */
[----:B------:R-:W-:-:S07]  /*0140*/  LEPC R20, `(.L_x_0) ;  /* 0x000000001014794e */ /* 0x000fce0000000000 */
[----:B--2---:R-:W-:Y:S05]  /*0150*/  CALL.ABS.NOINC R2 ;  /* 0x0000000002007343 */ /* 0x004fea0003c00000 */
.L_x_0:
[----:B------:R-:W-:Y:S05]  /*0160*/  EXIT ;  /* 0x000000000000794d */ /* 0x000fea0003800000 */
.L_x_1:
[----:B------:R-:W-:-:S00]  /*0170*/  BRA `(.L_x_1) ;  /* 0xfffffffc00fc7947 */ /* 0x000fc0000383ffff */
[----:B------:R-:W-:-:S00]  /*0180*/  NOP ;  /* 0x0000000000007918 */ /* 0x000fc00000000000 */
[----:B------:R-:W-:-:S00]  /*0190*/  NOP ;  /* 0x0000000000007918 */ /* 0x000fc00000000000 */
[----:B------:R-:W-:-:S00]  /*01a0*/  NOP ;  /* 0x0000000000007918 */ /* 0x000fc00000000000 */
[----:B------:R-:W-:-:S00]  /*01b0*/  NOP ;  /* 0x0000000000007918 */ /* 0x000fc00000000000 */
[----:B------:R-:W-:-:S00]  /*01c0*/  NOP ;  /* 0x0000000000007918 */ /* 0x000fc00000000000 */
[----:B------:R-:W-:-:S00]  /*01d0*/  NOP ;  /* 0x0000000000007918 */ /* 0x000fc00000000000 */
[----:B------:R-:W-:-:S00]  /*01e0*/  NOP ;  /* 0x0000000000007918 */ /* 0x000fc00000000000 */
[----:B------:R-:W-:-:S00]  /*01f0*/  NOP ;  /* 0x0000000000007918 */ /* 0x000fc00000000000 */
.L_x_2:


//--------------------- .nv.global.init           --------------------------
	.section	.nv.global.init,"aw",@progbits
.nv.global.init:
	.type		$str,@object
	.size		$str,(.L_0 - $str)
$str:
        /*0000*/ 	.byte	0x62, 0x75, 0x66, 0x66, 0x65, 0x72, 0x5b, 0x25, 0x64, 0x5d, 0x20, 0x69, 0x73, 0x20, 0x6e, 0x6f
        /*0010*/ 	.byte	0x74, 0x20, 0x7a, 0x65, 0x72, 0x6f, 0x0a, 0x00
.L_0:


//--------------------- .nv.shared.reserved.0     --------------------------
	.section	.nv.shared.reserved.0,"aw",@nobits
	.weak		__nv_reservedSMEM_offset_0_alias
	.size		__nv_reservedSMEM_offset_0_alias, 0, 64
	.other		__nv_reservedSMEM_offset_0_alias,@"STO_CUDA_RESERVED_SHARED STV_DEFAULT"
__nv_reservedSMEM_offset_0_alias:
	.zero		0
	.zero		64


//--------------------- .nv.constant0._Z16uvm_shmem_updatePc --------------------------
	.section	.nv.constant0._Z16uvm_shmem_updatePc,"a",@progbits
	.sectionflags	@""
	.align	4
.nv.constant0._Z16uvm_shmem_updatePc:
	.zero		904


//--------------------- SYMBOLS --------------------------

	.type		.nv.reservedSmem.offset0,@object
	.size		.nv.reservedSmem.offset0,0x4
	.type		vprintf,@function
